//
// Generated by NVIDIA NVVM Compiler
//
// Compiler Build ID: CL-36424714
// Cuda compilation tools, release 13.0, V13.0.88
// Based on NVVM 20.0.0
//

.version 9.0
.target sm_100
.address_size 64

	// .globl	_Z12gauss_stage1Pfif

.visible .entry _Z12gauss_stage1Pfif(
	.param .u64 .ptr .align 1 _Z12gauss_stage1Pfif_param_0,
	.param .u32 _Z12gauss_stage1Pfif_param_1,
	.param .f32 _Z12gauss_stage1Pfif_param_2
)
{
	.reg .pred 	%p<2>;
	.reg .b32 	%r<9>;
	.reg .b32 	%f<4>;
	.reg .b64 	%rd<5>;

	ld.param.u64 	%rd1, [_Z12gauss_stage1Pfif_param_0];
	ld.param.u32 	%r2, [_Z12gauss_stage1Pfif_param_1];
	ld.param.f32 	%f1, [_Z12gauss_stage1Pfif_param_2];
	mov.u32 	%r3, %ntid.x;
	mov.u32 	%r4, %ctaid.x;
	mov.u32 	%r5, %tid.x;
	mad.lo.s32 	%r1, %r3, %r4, %r5;
	sub.s32 	%r6, 801, %r2;
	setp.gt.s32 	%p1, %r1, %r6;
	@%p1 bra 	$L__BB0_2;
	cvta.to.global.u64 	%rd2, %rd1;
	add.s32 	%r7, %r2, %r1;
	mad.lo.s32 	%r8, %r7, 800, %r2;
	mul.wide.s32 	%rd3, %r8, 4;
	add.s64 	%rd4, %rd2, %rd3;
	ld.global.f32 	%f2, [%rd4];
	div.rn.f32 	%f3, %f2, %f1;
	st.global.f32 	[%rd4], %f3;
$L__BB0_2:
	ret;

}
	// .globl	_Z12gauss_stage2Pfiif
.visible .entry _Z12gauss_stage2Pfiif(
	.param .u64 .ptr .align 1 _Z12gauss_stage2Pfiif_param_0,
	.param .u32 _Z12gauss_stage2Pfiif_param_1,
	.param .u32 _Z12gauss_stage2Pfiif_param_2,
	.param .f32 _Z12gauss_stage2Pfiif_param_3
)
{
	.reg .pred 	%p<2>;
	.reg .b32 	%r<12>;
	.reg .b32 	%f<6>;
	.reg .b64 	%rd<7>;

	ld.param.u64 	%rd1, [_Z12gauss_stage2Pfiif_param_0];
	ld.param.u32 	%r2, [_Z12gauss_stage2Pfiif_param_1];
	ld.param.u32 	%r3, [_Z12gauss_stage2Pfiif_param_2];
	ld.param.f32 	%f1, [_Z12gauss_stage2Pfiif_param_3];
	mov.u32 	%r4, %ntid.x;
	mov.u32 	%r5, %ctaid.x;
	mov.u32 	%r6, %tid.x;
	mad.lo.s32 	%r1, %r4, %r5, %r6;
	sub.s32 	%r7, 799, %r2;
	setp.gt.s32 	%p1, %r1, %r7;
	@%p1 bra 	$L__BB1_2;
	cvta.to.global.u64 	%rd2, %rd1;
	add.s32 	%r8, %r2, %r1;
	mad.lo.s32 	%r9, %r8, 800, 800;
	add.s32 	%r10, %r9, %r2;
	mul.wide.s32 	%rd3, %r10, 4;
	add.s64 	%rd4, %rd2, %rd3;
	ld.global.f32 	%f2, [%rd4];
	mul.f32 	%f3, %f1, %f2;
	add.s32 	%r11, %r9, %r3;
	mul.wide.s32 	%rd5, %r11, 4;
	add.s64 	%rd6, %rd2, %rd5;
	ld.global.f32 	%f4, [%rd6];
	sub.f32 	%f5, %f4, %f3;
	st.global.f32 	[%rd6], %f5;
$L__BB1_2:
	ret;

}
	// .globl	_Z12gauss_stage3Pfi
.visible .entry _Z12gauss_stage3Pfi(
	.param .u64 .ptr .align 1 _Z12gauss_stage3Pfi_param_0,
	.param .u32 _Z12gauss_stage3Pfi_param_1
)
{
	.reg .pred 	%p<2>;
	.reg .b32 	%r<7>;
	.reg .b32 	%f<6>;
	.reg .b64 	%rd<9>;

	ld.param.u64 	%rd1, [_Z12gauss_stage3Pfi_param_0];
	ld.param.u32 	%r2, [_Z12gauss_stage3Pfi_param_1];
	mov.u32 	%r3, %ntid.x;
	mov.u32 	%r4, %ctaid.x;
	mov.u32 	%r5, %tid.x;
	mad.lo.s32 	%r1, %r3, %r4, %r5;
	setp.ge.s32 	%p1, %r1, %r2;
	@%p1 bra 	$L__BB2_2;
	cvta.to.global.u64 	%rd2, %rd1;
	mul.wide.s32 	%rd3, %r2, 4;
	add.s64 	%rd4, %rd2, %rd3;
	ld.global.f32 	%f1, [%rd4+2560000];
	mad.lo.s32 	%r6, %r2, 800, %r1;
	mul.wide.s32 	%rd5, %r6, 4;
	add.s64 	%rd6, %rd2, %rd5;
	ld.global.f32 	%f2, [%rd6];
	mul.f32 	%f3, %f1, %f2;
	mul.wide.s32 	%rd7, %r1, 4;
	add.s64 	%rd8, %rd2, %rd7;
	ld.global.f32 	%f4, [%rd8+2560000];
	sub.f32 	%f5, %f4, %f3;
	st.global.f32 	[%rd8+2560000], %f5;
$L__BB2_2:
	ret;

}


// ===== COMPILED SASS (sm_100) =====

	.target	sm_100

	.elftype	@"ET_EXEC"


//--------------------- .note.nv.tkinfo           --------------------------
	.section	.note.nv.tkinfo,"",@"SHT_NOTE"
	.sectionflags	@"SHF_NOTE_NV_TKINFO"
	.tkinfo
        /*0018*/ 	.word	0x00000002
        /*0030*/ 	.string	""
        /*0030*/ 	.string	"ptxas"
        /*0030*/ 	.string	"Cuda compilation tools, release 13.0, V13.0.88"
        /*0030*/ 	.string	"Build cuda_13.0.r13.0/compiler.36424714_0"
        /*0030*/ 	.string	"-arch sm_100 -m 64 "



//--------------------- .note.nv.cuinfo           --------------------------
	.section	.note.nv.cuinfo,"",@"SHT_NOTE"
	.sectionflags	@"SHF_NOTE_NV_CUINFO"
        /*0018*/ 	.short	0x0002
        /*001a*/ 	.short	0x0064
        /*001c*/ 	.short	0x0082
	.zero		2


//--------------------- .nv.info                  --------------------------
	.section	.nv.info,"",@"SHT_CUDA_INFO"
	.align	4


	//----- nvinfo : EIATTR_REGCOUNT
	.align		4
        /*0000*/ 	.byte	0x04, 0x2f
        /*0002*/ 	.short	(.L_1 - .L_0)
	.align		4
.L_0:
        /*0004*/ 	.word	index@(_Z12gauss_stage1Pfif)
        /*0008*/ 	.word	0x00000010


	//----- nvinfo : EIATTR_FRAME_SIZE
	.align		4
.L_1:
        /*000c*/ 	.byte	0x04, 0x11
        /*000e*/ 	.short	(.L_3 - .L_2)
	.align		4
.L_2:
        /*0010*/ 	.word	index@($__internal_0_$__cuda_sm3x_div_rn_noftz_f32_slowpath)
        /*0014*/ 	.word	0x00000000


	//----- nvinfo : EIATTR_FRAME_SIZE
	.align		4
.L_3:
        /*0018*/ 	.byte	0x04, 0x11
        /*001a*/ 	.short	(.L_5 - .L_4)
	.align		4
.L_4:
        /*001c*/ 	.word	index@(_Z12gauss_stage1Pfif)
        /*0020*/ 	.word	0x00000000


	//----- nvinfo : EIATTR_REGCOUNT
	.align		4
.L_5:
        /*0024*/ 	.byte	0x04, 0x2f
        /*0026*/ 	.short	(.L_7 - .L_6)
	.align		4
.L_6:
        /*0028*/ 	.word	index@(_Z12gauss_stage2Pfiif)
        /*002c*/ 	.word	0x0000000a


	//----- nvinfo : EIATTR_FRAME_SIZE
	.align		4
.L_7:
        /*0030*/ 	.byte	0x04, 0x11
        /*0032*/ 	.short	(.L_9 - .L_8)
	.align		4
.L_8:
        /*0034*/ 	.word	index@(_Z12gauss_stage2Pfiif)
        /*0038*/ 	.word	0x00000000


	//----- nvinfo : EIATTR_REGCOUNT
	.align		4
.L_9:
        /*003c*/ 	.byte	0x04, 0x2f
        /*003e*/ 	.short	(.L_11 - .L_10)
	.align		4
.L_10:
        /*0040*/ 	.word	index@(_Z12gauss_stage3Pfi)
        /*0044*/ 	.word	0x0000000c


	//----- nvinfo : EIATTR_FRAME_SIZE
	.align		4
.L_11:
        /*0048*/ 	.byte	0x04, 0x11
        /*004a*/ 	.short	(.L_13 - .L_12)
	.align		4
.L_12:
        /*004c*/ 	.word	index@(_Z12gauss_stage3Pfi)
        /*0050*/ 	.word	0x00000000


	//----- nvinfo : EIATTR_MIN_STACK_SIZE
	.align		4
.L_13:
        /*0054*/ 	.byte	0x04, 0x12
        /*0056*/ 	.short	(.L_15 - .L_14)
	.align		4
.L_14:
        /*0058*/ 	.word	index@(_Z12gauss_stage3Pfi)
        /*005c*/ 	.word	0x00000000


	//----- nvinfo : EIATTR_MIN_STACK_SIZE
	.align		4
.L_15:
        /*0060*/ 	.byte	0x04, 0x12
        /*0062*/ 	.short	(.L_17 - .L_16)
	.align		4
.L_16:
        /*0064*/ 	.word	index@(_Z12gauss_stage2Pfiif)
        /*0068*/ 	.word	0x00000000


	//----- nvinfo : EIATTR_MIN_STACK_SIZE
	.align		4
.L_17:
        /*006c*/ 	.byte	0x04, 0x12
        /*006e*/ 	.short	(.L_19 - .L_18)
	.align		4
.L_18:
        /*0070*/ 	.word	index@(_Z12gauss_stage1Pfif)
        /*0074*/ 	.word	0x00000000
.L_19:


//--------------------- .nv.compat                --------------------------
	.section	.nv.compat,"",@"SHT_CUDA_COMPAT_INFO"
	.align	4
        /*0000*/ 	.byte	0x02, 0x09, 0x00, 0x00, 0x02, 0x02, 0x01, 0x00, 0x02, 0x05, 0x05, 0x00, 0x03, 0x07, 0x01, 0x01
        /*0010*/ 	.byte	0x02, 0x03, 0x00, 0x00, 0x02, 0x06, 0x01, 0x00, 0x04, 0x0b, 0x08, 0x00, 0x01, 0x00, 0x00, 0x00
        /*0020*/ 	.byte	0x00, 0x00, 0x00, 0x00


//--------------------- .nv.info._Z12gauss_stage3Pfi --------------------------
	.section	.nv.info._Z12gauss_stage3Pfi,"",@"SHT_CUDA_INFO"
	.sectionflags	@""
	.align	4


	//----- nvinfo : EIATTR_CUDA_API_VERSION
	.align		4
        /*0000*/ 	.byte	0x04, 0x37
        /*0002*/ 	.short	(.L_21 - .L_20)
.L_20:
        /*0004*/ 	.word	0x00000082


	//----- nvinfo : EIATTR_KPARAM_INFO
	.align		4
.L_21:
        /*0008*/ 	.byte	0x04, 0x17
        /*000a*/ 	.short	(.L_23 - .L_22)
.L_22:
        /*000c*/ 	.word	0x00000000
        /*0010*/ 	.short	0x0001
        /*0012*/ 	.short	0x0008
        /*0014*/ 	.byte	0x00, 0xf0, 0x11, 0x00


	//----- nvinfo : EIATTR_KPARAM_INFO
	.align		4
.L_23:
        /*0018*/ 	.byte	0x04, 0x17
        /*001a*/ 	.short	(.L_25 - .L_24)
.L_24:
        /*001c*/ 	.word	0x00000000
        /*0020*/ 	.short	0x0000
        /*0022*/ 	.short	0x0000
        /*0024*/ 	.byte	0x00, 0xf5, 0x21, 0x00


	//----- nvinfo : EIATTR_SPARSE_MMA_MASK
	.align		4
.L_25:
        /*0028*/ 	.byte	0x03, 0x50
        /*002a*/ 	.short	0x0000


	//----- nvinfo : EIATTR_MAXREG_COUNT
	.align		4
        /*002c*/ 	.byte	0x03, 0x1b
        /*002e*/ 	.short	0x00ff


	//----- nvinfo : EIATTR_MERCURY_ISA_VERSION
	.align		4
        /*0030*/ 	.byte	0x03, 0x5f
        /*0032*/ 	.short	0x0101


	//----- nvinfo : EIATTR_VRC_CTA_INIT_COUNT
	.align		4
        /*0034*/ 	.byte	0x02, 0x4a
	.zero		1
	.zero		1


	//----- nvinfo : EIATTR_EXIT_INSTR_OFFSETS
	.align		4
        /*0038*/ 	.byte	0x04, 0x1c
        /*003a*/ 	.short	(.L_27 - .L_26)


	//   ....[0]....
.L_26:
        /*003c*/ 	.word	0x00000070


	//   ....[1]....
        /*0040*/ 	.word	0x00000130


	//----- nvinfo : EIATTR_CBANK_PARAM_SIZE
	.align		4
.L_27:
        /*0044*/ 	.byte	0x03, 0x19
        /*0046*/ 	.short	0x000c


	//----- nvinfo : EIATTR_PARAM_CBANK
	.align		4
        /*0048*/ 	.byte	0x04, 0x0a
        /*004a*/ 	.short	(.L_29 - .L_28)
	.align		4
.L_28:
        /*004c*/ 	.word	index@(.nv.constant0._Z12gauss_stage3Pfi)
        /*0050*/ 	.short	0x0380
        /*0052*/ 	.short	0x000c


	//----- nvinfo : EIATTR_SW_WAR
	.align		4
.L_29:
        /*0054*/ 	.byte	0x04, 0x36
        /*0056*/ 	.short	(.L_31 - .L_30)
.L_30:
        /*0058*/ 	.word	0x00000008
.L_31:


//--------------------- .nv.info._Z12gauss_stage2Pfiif --------------------------
	.section	.nv.info._Z12gauss_stage2Pfiif,"",@"SHT_CUDA_INFO"
	.sectionflags	@""
	.align	4


	//----- nvinfo : EIATTR_CUDA_API_VERSION
	.align		4
        /*0000*/ 	.byte	0x04, 0x37
        /*0002*/ 	.short	(.L_33 - .L_32)
.L_32:
        /*0004*/ 	.word	0x00000082


	//----- nvinfo : EIATTR_KPARAM_INFO
	.align		4
.L_33:
        /*0008*/ 	.byte	0x04, 0x17
        /*000a*/ 	.short	(.L_35 - .L_34)
.L_34:
        /*000c*/ 	.word	0x00000000
        /*0010*/ 	.short	0x0003
        /*0012*/ 	.short	0x0010
        /*0014*/ 	.byte	0x00, 0xf0, 0x11, 0x00


	//----- nvinfo : EIATTR_KPARAM_INFO
	.align		4
.L_35:
        /*0018*/ 	.byte	0x04, 0x17
        /*001a*/ 	.short	(.L_37 - .L_36)
.L_36:
        /*001c*/ 	.word	0x00000000
        /*0020*/ 	.short	0x0002
        /*0022*/ 	.short	0x000c
        /*0024*/ 	.byte	0x00, 0xf0, 0x11, 0x00


	//----- nvinfo : EIATTR_KPARAM_INFO
	.align		4
.L_37:
        /*0028*/ 	.byte	0x04, 0x17
        /*002a*/ 	.short	(.L_39 - .L_38)
.L_38:
        /*002c*/ 	.word	0x00000000
        /*0030*/ 	.short	0x0001
        /*0032*/ 	.short	0x0008
        /*0034*/ 	.byte	0x00, 0xf0, 0x11, 0x00


	//----- nvinfo : EIATTR_KPARAM_INFO
	.align		4
.L_39:
        /*0038*/ 	.byte	0x04, 0x17
        /*003a*/ 	.short	(.L_41 - .L_40)
.L_40:
        /*003c*/ 	.word	0x00000000
        /*0040*/ 	.short	0x0000
        /*0042*/ 	.short	0x0000
        /*0044*/ 	.byte	0x00, 0xf5, 0x21, 0x00


	//----- nvinfo : EIATTR_SPARSE_MMA_MASK
	.align		4
.L_41:
        /*0048*/ 	.byte	0x03, 0x50
        /*004a*/ 	.short	0x0000


	//----- nvinfo : EIATTR_MAXREG_COUNT
	.align		4
        /*004c*/ 	.byte	0x03, 0x1b
        /*004e*/ 	.short	0x00ff


	//----- nvinfo : EIATTR_MERCURY_ISA_VERSION
	.align		4
        /*0050*/ 	.byte	0x03, 0x5f
        /*0052*/ 	.short	0x0101


	//----- nvinfo : EIATTR_VRC_CTA_INIT_COUNT
	.align		4
        /*0054*/ 	.byte	0x02, 0x4a
	.zero		1
	.zero		1


	//----- nvinfo : EIATTR_EXIT_INSTR_OFFSETS
	.align		4
        /*0058*/ 	.byte	0x04, 0x1c
        /*005a*/ 	.short	(.L_43 - .L_42)


	//   ....[0]....
.L_42:
        /*005c*/ 	.word	0x00000080


	//   ....[1]....
        /*0060*/ 	.word	0x00000180


	//----- nvinfo : EIATTR_CBANK_PARAM_SIZE
	.align		4
.L_43:
        /*0064*/ 	.byte	0x03, 0x19
        /*0066*/ 	.short	0x0014


	//----- nvinfo : EIATTR_PARAM_CBANK
	.align		4
        /*0068*/ 	.byte	0x04, 0x0a
        /*006a*/ 	.short	(.L_45 - .L_44)
	.align		4
.L_44:
        /*006c*/ 	.word	index@(.nv.constant0._Z12gauss_stage2Pfiif)
        /*0070*/ 	.short	0x0380
        /*0072*/ 	.short	0x0014


	//----- nvinfo : EIATTR_SW_WAR
	.align		4
.L_45:
        /*0074*/ 	.byte	0x04, 0x36
        /*0076*/ 	.short	(.L_47 - .L_46)
.L_46:
        /*0078*/ 	.word	0x00000008
.L_47:


//--------------------- .nv.info._Z12gauss_stage1Pfif --------------------------
	.section	.nv.info._Z12gauss_stage1Pfif,"",@"SHT_CUDA_INFO"
	.sectionflags	@""
	.align	4


	//----- nvinfo : EIATTR_CUDA_API_VERSION
	.align		4
        /*0000*/ 	.byte	0x04, 0x37
        /*0002*/ 	.short	(.L_49 - .L_48)
.L_48:
        /*0004*/ 	.word	0x00000082


	//----- nvinfo : EIATTR_KPARAM_INFO
	.align		4
.L_49:
        /*0008*/ 	.byte	0x04, 0x17
        /*000a*/ 	.short	(.L_51 - .L_50)
.L_50:
        /*000c*/ 	.word	0x00000000
        /*0010*/ 	.short	0x0002
        /*0012*/ 	.short	0x000c
        /*0014*/ 	.byte	0x00, 0xf0, 0x11, 0x00


	//----- nvinfo : EIATTR_KPARAM_INFO
	.align		4
.L_51:
        /*0018*/ 	.byte	0x04, 0x17
        /*001a*/ 	.short	(.L_53 - .L_52)
.L_52:
        /*001c*/ 	.word	0x00000000
        /*0020*/ 	.short	0x0001
        /*0022*/ 	.short	0x0008
        /*0024*/ 	.byte	0x00, 0xf0, 0x11, 0x00


	//----- nvinfo : EIATTR_KPARAM_INFO
	.align		4
.L_53:
        /*0028*/ 	.byte	0x04, 0x17
        /*002a*/ 	.short	(.L_55 - .L_54)
.L_54:
        /*002c*/ 	.word	0x00000000
        /*0030*/ 	.short	0x0000
        /*0032*/ 	.short	0x0000
        /*0034*/ 	.byte	0x00, 0xf5, 0x21, 0x00


	//----- nvinfo : EIATTR_SPARSE_MMA_MASK
	.align		4
.L_55:
        /*0038*/ 	.byte	0x03, 0x50
        /*003a*/ 	.short	0x0000


	//----- nvinfo : EIATTR_MAXREG_COUNT
	.align		4
        /*003c*/ 	.byte	0x03, 0x1b
        /*003e*/ 	.short	0x00ff


	//----- nvinfo : EIATTR_MERCURY_ISA_VERSION
	.align		4
        /*0040*/ 	.byte	0x03, 0x5f
        /*0042*/ 	.short	0x0101


	//----- nvinfo : EIATTR_VRC_CTA_INIT_COUNT
	.align		4
        /*0044*/ 	.byte	0x02, 0x4a
	.zero		1
	.zero		1


	//----- nvinfo : EIATTR_EXIT_INSTR_OFFSETS
	.align		4
        /*0048*/ 	.byte	0x04, 0x1c
        /*004a*/ 	.short	(.L_57 - .L_56)


	//   ....[0]....
.L_56:
        /*004c*/ 	.word	0x00000080


	//   ....[1]....
        /*0050*/ 	.word	0x000001e0


	//----- nvinfo : EIATTR_CRS_STACK_SIZE
	.align		4
.L_57:
        /*0054*/ 	.byte	0x04, 0x1e
        /*0056*/ 	.short	(.L_59 - .L_58)
.L_58:
        /*0058*/ 	.word	0x00000000


	//----- nvinfo : EIATTR_CBANK_PARAM_SIZE
	.align		4
.L_59:
        /*005c*/ 	.byte	0x03, 0x19
        /*005e*/ 	.short	0x0010


	//----- nvinfo : EIATTR_PARAM_CBANK
	.align		4
        /*0060*/ 	.byte	0x04, 0x0a
        /*0062*/ 	.short	(.L_61 - .L_60)
	.align		4
.L_60:
        /*0064*/ 	.word	index@(.nv.constant0._Z12gauss_stage1Pfif)
        /*0068*/ 	.short	0x0380
        /*006a*/ 	.short	0x0010


	//----- nvinfo : EIATTR_SW_WAR
	.align		4
.L_61:
        /*006c*/ 	.byte	0x04, 0x36
        /*006e*/ 	.short	(.L_63 - .L_62)
.L_62:
        /*0070*/ 	.word	0x00000008
.L_63:


//--------------------- .nv.callgraph             --------------------------
	.section	.nv.callgraph,"",@"SHT_CUDA_CALLGRAPH"
	.align	4
	.sectionentsize	8
	.align		4
        /*0000*/ 	.word	0x00000000
	.align		4
        /*0004*/ 	.word	0xffffffff
	.align		4
        /*0008*/ 	.word	0x00000000
	.align		4
        /*000c*/ 	.word	0xfffffffe
	.align		4
        /*0010*/ 	.word	0x00000000
	.align		4
        /*0014*/ 	.word	0xfffffffd
	.align		4
        /*0018*/ 	.word	0x00000000
	.align		4
        /*001c*/ 	.word	0xfffffffc


//--------------------- .text._Z12gauss_stage3Pfi --------------------------
	.section	.text._Z12gauss_stage3Pfi,"ax",@progbits
	.align	128
        .global         _Z12gauss_stage3Pfi
        .type           _Z12gauss_stage3Pfi,@function
        .size           _Z12gauss_stage3Pfi,(.L_x_17 - _Z12gauss_stage3Pfi)
        .other          _Z12gauss_stage3Pfi,@"STO_CUDA_ENTRY STV_DEFAULT"
_Z12gauss_stage3Pfi:
.text._Z12gauss_stage3Pfi:
[----:B------:R-:W-:Y:S01]  /*0000*/  LDC R1, c[0x0][0x37c] ;  /* 0x0000df00ff017b82 */ /* 0x000fe20000000800 */
[----:B------:R-:W0:Y:S07]  /*0010*/  S2R R9, SR_CTAID.X ;  /* 0x0000000000097919 */ /* 0x000e2e0000002500 */
[----:B------:R-:W1:Y:S01]  /*0020*/  LDC R2, c[0x0][0x388] ;  /* 0x0000e200ff027b82 */ /* 0x000e620000000800 */
[----:B------:R-:W0:Y:S01]  /*0030*/  LDCU UR4, c[0x0][0x360] ;  /* 0x00006c00ff0477ac */ /* 0x000e220008000800 */
[----:B------:R-:W0:Y:S02]  /*0040*/  S2R R0, SR_TID.X ;  /* 0x0000000000007919 */ /* 0x000e240000002100 */
[----:B0-----:R-:W-:-:S05]  /*0050*/  IMAD R9, R9, UR4, R0 ;  /* 0x0000000409097c24 */ /* 0x001fca000f8e0200 */
[----:B-1----:R-:W-:-:S13]  /*0060*/  ISETP.GE.AND P0, PT, R9, R2, PT ;  /* 0x000000020900720c */ /* 0x002fda0003f06270 */
[----:B------:R-:W-:Y:S05]  /*0070*/  @P0 EXIT ;  /* 0x000000000000094d */ /* 0x000fea0003800000 */
[----:B------:R-:W0:Y:S01]  /*0080*/  LDC.64 R6, c[0x0][0x380] ;  /* 0x0000e000ff067b82 */ /* 0x000e220000000a00 */
[----:B------:R-:W1:Y:S01]  /*0090*/  LDCU.64 UR4, c[0x0][0x358] ;  /* 0x00006b00ff0477ac */ /* 0x000e620008000a00 */
[C---:B------:R-:W-:Y:S02]  /*00a0*/  IMAD R5, R2.reuse, 0x320, R9 ;  /* 0x0000032002057824 */ /* 0x040fe400078e0209 */
[----:B0-----:R-:W-:-:S04]  /*00b0*/  IMAD.WIDE R2, R2, 0x4, R6 ;  /* 0x0000000402027825 */ /* 0x001fc800078e0206 */
[--C-:B------:R-:W-:Y:S02]  /*00c0*/  IMAD.WIDE R4, R5, 0x4, R6.reuse ;  /* 0x0000000405047825 */ /* 0x100fe400078e0206 */
[----:B-1----:R-:W2:Y:S02]  /*00d0*/  LDG.E R2, desc[UR4][R2.64+0x271000] ;  /* 0x2710000402027981 */ /* 0x002ea4000c1e1900 */
[----:B------:R-:W-:Y:S02]  /*00e0*/  IMAD.WIDE R6, R9, 0x4, R6 ;  /* 0x0000000409067825 */ /* 0x000fe400078e0206 */
[----:B------:R-:W2:Y:S04]  /*00f0*/  LDG.E R5, desc[UR4][R4.64] ;  /* 0x0000000404057981 */ /* 0x000ea8000c1e1900 */
[----:B------:R-:W2:Y:S02]  /*0100*/  LDG.E R9, desc[UR4][R6.64+0x271000] ;  /* 0x2710000406097981 */ /* 0x000ea4000c1e1900 */
[----:B--2---:R-:W-:-:S05]  /*0110*/  FFMA R9, -R2, R5, R9 ;  /* 0x0000000502097223 */ /* 0x004fca0000000109 */
[----:B------:R-:W-:Y:S01]  /*0120*/  STG.E desc[UR4][R6.64+0x271000], R9 ;  /* 0x2710000906007986 */ /* 0x000fe2000c101904 */
[----:B------:R-:W-:Y:S05]  /*0130*/  EXIT ;  /* 0x000000000000794d */ /* 0x000fea0003800000 */
.L_x_0:
[----:B------:R-:W-:-:S00]  /*0140*/  BRA `(.L_x_0) ;  /* 0xfffffffc00fc7947 */ /* 0x000fc0000383ffff */
[----:B------:R-:W-:-:S00]  /*0150*/  NOP ;  /* 0x0000000000007918 */ /* 0x000fc00000000000 */
        /* <DEDUP_REMOVED lines=10> */
.L_x_17:


//--------------------- .text._Z12gauss_stage2Pfiif --------------------------
	.section	.text._Z12gauss_stage2Pfiif,"ax",@progbits
	.align	128
        .global         _Z12gauss_stage2Pfiif
        .type           _Z12gauss_stage2Pfiif,@function
        .size           _Z12gauss_stage2Pfiif,(.L_x_18 - _Z12gauss_stage2Pfiif)
        .other          _Z12gauss_stage2Pfiif,@"STO_CUDA_ENTRY STV_DEFAULT"
_Z12gauss_stage2Pfiif:
.text._Z12gauss_stage2Pfiif:
[----:B------:R-:W-:Y:S01]  /*0000*/  LDC R1, c[0x0][0x37c] ;  /* 0x0000df00ff017b82 */ /* 0x000fe20000000800 */
[----:B------:R-:W0:Y:S01]  /*0010*/  S2R R0, SR_CTAID.X ;  /* 0x0000000000007919 */ /* 0x000e220000002500 */
[----:B------:R-:W1:Y:S01]  /*0020*/  LDCU UR6, c[0x0][0x388] ;  /* 0x00007100ff0677ac */ /* 0x000e620008000800 */
[----:B------:R-:W0:Y:S01]  /*0030*/  S2R R3, SR_TID.X ;  /* 0x0000000000037919 */ /* 0x000e220000002100 */
[----:B------:R-:W0:Y:S01]  /*0040*/  LDCU UR5, c[0x0][0x360] ;  /* 0x00006c00ff0577ac */ /* 0x000e220008000800 */
[----:B-1----:R-:W-:Y:S01]  /*0050*/  UIADD3 UR4, UPT, UPT, -UR6, 0x31f, URZ ;  /* 0x0000031f06047890 */ /* 0x002fe2000fffe1ff */
[----:B0-----:R-:W-:-:S05]  /*0060*/  IMAD R0, R0, UR5, R3 ;  /* 0x0000000500007c24 */ /* 0x001fca000f8e0203 */
[----:B------:R-:W-:-:S13]  /*0070*/  ISETP.GT.AND P0, PT, R0, UR4, PT ;  /* 0x0000000400007c0c */ /* 0x000fda000bf04270 */
[----:B------:R-:W-:Y:S05]  /*0080*/  @P0 EXIT ;  /* 0x000000000000094d */ /* 0x000fea0003800000 */
[----:B------:R-:W0:Y:S01]  /*0090*/  LDC.64 R4, c[0x0][0x380] ;  /* 0x0000e000ff047b82 */ /* 0x000e220000000a00 */
[----:B------:R-:W1:Y:S01]  /*00a0*/  LDCU UR7, c[0x0][0x38c] ;  /* 0x00007180ff0777ac */ /* 0x000e620008000800 */
[----:B------:R-:W-:Y:S01]  /*00b0*/  HFMA2 R3, -RZ, RZ, 0, 4.76837158203125e-05 ;  /* 0x00000320ff037431 */ /* 0x000fe200000001ff */
[----:B------:R-:W-:Y:S01]  /*00c0*/  IADD3 R0, PT, PT, R0, UR6, RZ ;  /* 0x0000000600007c10 */ /* 0x000fe2000fffe0ff */
[----:B------:R-:W2:Y:S04]  /*00d0*/  LDCU.64 UR4, c[0x0][0x358] ;  /* 0x00006b00ff0477ac */ /* 0x000ea80008000a00 */
[----:B------:R-:W-:-:S05]  /*00e0*/  IMAD R0, R0, R3, 0x320 ;  /* 0x0000032000007424 */ /* 0x000fca00078e0203 */
[C---:B------:R-:W-:Y:S02]  /*00f0*/  IADD3 R3, PT, PT, R0.reuse, UR6, RZ ;  /* 0x0000000600037c10 */ /* 0x040fe4000fffe0ff */
[----:B-1----:R-:W-:Y:S01]  /*0100*/  IADD3 R7, PT, PT, R0, UR7, RZ ;  /* 0x0000000700077c10 */ /* 0x002fe2000fffe0ff */
[----:B------:R-:W1:Y:S02]  /*0110*/  LDCU UR7, c[0x0][0x390] ;  /* 0x00007200ff0777ac */ /* 0x000e640008000800 */
[----:B0-----:R-:W-:-:S04]  /*0120*/  IMAD.WIDE R2, R3, 0x4, R4 ;  /* 0x0000000403027825 */ /* 0x001fc800078e0204 */
[----:B------:R-:W-:Y:S02]  /*0130*/  IMAD.WIDE R4, R7, 0x4, R4 ;  /* 0x0000000407047825 */ /* 0x000fe400078e0204 */
[----:B--2---:R-:W1:Y:S04]  /*0140*/  LDG.E R2, desc[UR4][R2.64] ;  /* 0x0000000402027981 */ /* 0x004e68000c1e1900 */
[----:B------:R-:W1:Y:S02]  /*0150*/  LDG.E R7, desc[UR4][R4.64] ;  /* 0x0000000404077981 */ /* 0x000e64000c1e1900 */
[----:B-1----:R-:W-:-:S05]  /*0160*/  FFMA R7, -R2, UR7, R7 ;  /* 0x0000000702077c23 */ /* 0x002fca0008000107 */
[----:B------:R-:W-:Y:S01]  /*0170*/  STG.E desc[UR4][R4.64], R7 ;  /* 0x0000000704007986 */ /* 0x000fe2000c101904 */
[----:B------:R-:W-:Y:S05]  /*0180*/  EXIT ;  /* 0x000000000000794d */ /* 0x000fea0003800000 */
.L_x_1:
        /* <DEDUP_REMOVED lines=15> */
.L_x_18:


//--------------------- .text._Z12gauss_stage1Pfif --------------------------
	.section	.text._Z12gauss_stage1Pfif,"ax",@progbits
	.align	128
        .global         _Z12gauss_stage1Pfif
        .type           _Z12gauss_stage1Pfif,@function
        .size           _Z12gauss_stage1Pfif,(.L_x_16 - _Z12gauss_stage1Pfif)
        .other          _Z12gauss_stage1Pfif,@"STO_CUDA_ENTRY STV_DEFAULT"
_Z12gauss_stage1Pfif:
.text._Z12gauss_stage1Pfif:
[----:B------:R-:W-:Y:S01]  /*0000*/  LDC R1, c[0x0][0x37c] ;  /* 0x0000df00ff017b82 */ /* 0x000fe20000000800 */
[----:B------:R-:W0:Y:S07]  /*0010*/  S2R R0, SR_CTAID.X ;  /* 0x0000000000007919 */ /* 0x000e2e0000002500 */
[----:B------:R-:W1:Y:S01]  /*0020*/  LDC R7, c[0x0][0x388] ;  /* 0x0000e200ff077b82 */ /* 0x000e620000000800 */
[----:B------:R-:W0:Y:S01]  /*0030*/  LDCU UR4, c[0x0][0x360] ;  /* 0x00006c00ff0477ac */ /* 0x000e220008000800 */
[----:B------:R-:W0:Y:S02]  /*0040*/  S2R R3, SR_TID.X ;  /* 0x0000000000037919 */ /* 0x000e240000002100 */
[----:B0-----:R-:W-:Y:S01]  /*0050*/  IMAD R0, R0, UR4, R3 ;  /* 0x0000000400007c24 */ /* 0x001fe2000f8e0203 */
[----:B-1----:R-:W-:-:S04]  /*0060*/  IADD3 R3, PT, PT, -R7, 0x321, RZ ;  /* 0x0000032107037810 */ /* 0x002fc80007ffe1ff */
[----:B------:R-:W-:-:S13]  /*0070*/  ISETP.GT.AND P0, PT, R0, R3, PT ;  /* 0x000000030000720c */ /* 0x000fda0003f04270 */
[----:B------:R-:W-:Y:S05]  /*0080*/  @P0 EXIT ;  /* 0x000000000000094d */ /* 0x000fea0003800000 */
[----:B------:R-:W0:Y:S01]  /*0090*/  LDC.64 R4, c[0x0][0x380] ;  /* 0x0000e000ff047b82 */ /* 0x000e220000000a00 */
[----:B------:R-:W1:Y:S01]  /*00a0*/  LDCU.64 UR4, c[0x0][0x358] ;  /* 0x00006b00ff0477ac */ /* 0x000e620008000a00 */
[----:B------:R-:W-:-:S04]  /*00b0*/  IMAD.IADD R0, R0, 0x1, R7 ;  /* 0x0000000100007824 */ /* 0x000fc800078e0207 */
[----:B------:R-:W-:Y:S02]  /*00c0*/  IMAD R3, R0, 0x320, R7 ;  /* 0x0000032000037824 */ /* 0x000fe400078e0207 */
[----:B------:R-:W2:Y:S02]  /*00d0*/  LDC R7, c[0x0][0x38c] ;  /* 0x0000e300ff077b82 */ /* 0x000ea40000000800 */
[----:B0-----:R-:W-:-:S05]  /*00e0*/  IMAD.WIDE R4, R3, 0x4, R4 ;  /* 0x0000000403047825 */ /* 0x001fca00078e0204 */
[----:B-1----:R-:W3:Y:S01]  /*00f0*/  LDG.E R0, desc[UR4][R4.64] ;  /* 0x0000000404007981 */ /* 0x002ee2000c1e1900 */
[----:B------:R-:W-:Y:S01]  /*0100*/  BSSY.RECONVERGENT B0, `(.L_x_2) ;  /* 0x000000c000007945 */ /* 0x000fe20003800200 */
[----:B--2---:R-:W0:Y:S02]  /*0110*/  MUFU.RCP R2, R7 ;  /* 0x0000000700027308 */ /* 0x004e240000001000 */
[----:B0-----:R-:W-:-:S04]  /*0120*/  FFMA R3, R2, -R7, 1 ;  /* 0x3f80000002037423 */ /* 0x001fc80000000807 */
[----:B------:R-:W-:Y:S02]  /*0130*/  FFMA R3, R2, R3, R2 ;  /* 0x0000000302037223 */ /* 0x000fe40000000002 */
[----:B---3--:R-:W0:Y:S02]  /*0140*/  FCHK P0, R0, R7 ;  /* 0x0000000700007302 */ /* 0x008e240000000000 */
[----:B------:R-:W-:-:S04]  /*0150*/  FFMA R2, R0, R3, RZ ;  /* 0x0000000300027223 */ /* 0x000fc800000000ff */
[----:B------:R-:W-:-:S04]  /*0160*/  FFMA R6, R2, -R7, R0 ;  /* 0x8000000702067223 */ /* 0x000fc80000000000 */
[----:B------:R-:W-:Y:S01]  /*0170*/  FFMA R3, R3, R6, R2 ;  /* 0x0000000603037223 */ /* 0x000fe20000000002 */
[----:B0-----:R-:W-:Y:S06]  /*0180*/  @!P0 BRA `(.L_x_3) ;  /* 0x00000000000c8947 */ /* 0x001fec0003800000 */
[----:B------:R-:W-:-:S07]  /*0190*/  MOV R2, 0x1b0 ;  /* 0x000001b000027802 */ /* 0x000fce0000000f00 */
[----:B------:R-:W-:Y:S05]  /*01a0*/  CALL.REL.NOINC `($__internal_0_$__cuda_sm3x_div_rn_noftz_f32_slowpath) ;  /* 0x0000000000107944 */ /* 0x000fea0003c00000 */
[----:B------:R-:W-:-:S07]  /*01b0*/  IMAD.MOV.U32 R3, RZ, RZ, R0 ;  /* 0x000000ffff037224 */ /* 0x000fce00078e0000 */
.L_x_3:
[----:B------:R-:W-:Y:S05]  /*01c0*/  BSYNC.RECONVERGENT B0 ;  /* 0x0000000000007941 */ /* 0x000fea0003800200 */
.L_x_2:
[----:B------:R-:W-:Y:S01]  /*01d0*/  STG.E desc[UR4][R4.64], R3 ;  /* 0x0000000304007986 */ /* 0x000fe2000c101904 */
[----:B------:R-:W-:Y:S05]  /*01e0*/  EXIT ;  /* 0x000000000000794d */ /* 0x000fea0003800000 */
        .weak           $__internal_0_$__cuda_sm3x_div_rn_noftz_f32_slowpath
        .type           $__internal_0_$__cuda_sm3x_div_rn_noftz_f32_slowpath,@function
        .size           $__internal_0_$__cuda_sm3x_div_rn_noftz_f32_slowpath,(.L_x_16 - $__internal_0_$__cuda_sm3x_div_rn_noftz_f32_slowpath)
$__internal_0_$__cuda_sm3x_div_rn_noftz_f32_slowpath:
[----:B------:R-:W0:Y:S01]  /*01f0*/  LDC R3, c[0x0][0x38c] ;  /* 0x0000e300ff037b82 */ /* 0x000e220000000800 */
[--C-:B------:R-:W-:Y:S01]  /*0200*/  SHF.R.U32.HI R6, RZ, 0x17, R0.reuse ;  /* 0x00000017ff067819 */ /* 0x100fe20000011600 */
[----:B------:R-:W1:Y:S01]  /*0210*/  LDCU UR6, c[0x0][0x38c] ;  /* 0x00007180ff0677ac */ /* 0x000e620008000800 */
[----:B------:R-:W-:Y:S01]  /*0220*/  BSSY.RECONVERGENT B1, `(.L_x_4) ;  /* 0x0000064000017945 */ /* 0x000fe20003800200 */
[----:B------:R-:W-:Y:S01]  /*0230*/  IMAD.MOV.U32 R8, RZ, RZ, R0 ;  /* 0x000000ffff087224 */ /* 0x000fe200078e0000 */
[----:B------:R-:W-:-:S05]  /*0240*/  LOP3.LUT R6, R6, 0xff, RZ, 0xc0, !PT ;  /* 0x000000ff06067812 */ /* 0x000fca00078ec0ff */
[----:B------:R-:W-:Y:S02]  /*0250*/  VIADD R11, R6, 0xffffffff ;  /* 0xffffffff060b7836 */ /* 0x000fe40000000000 */
[----:B-1----:R-:W-:Y:S01]  /*0260*/  IMAD.U32 R9, RZ, RZ, UR6 ;  /* 0x00000006ff097e24 */ /* 0x002fe2000f8e00ff */
[----:B0-----:R-:W-:-:S04]  /*0270*/  SHF.R.U32.HI R7, RZ, 0x17, R3 ;  /* 0x00000017ff077819 */ /* 0x001fc80000011603 */
[----:B------:R-:W-:-:S05]  /*0280*/  LOP3.LUT R7, R7, 0xff, RZ, 0xc0, !PT ;  /* 0x000000ff07077812 */ /* 0x000fca00078ec0ff */
[----:B------:R-:W-:-:S05]  /*0290*/  VIADD R12, R7, 0xffffffff ;  /* 0xffffffff070c7836 */ /* 0x000fca0000000000 */
[----:B------:R-:W-:-:S04]  /*02a0*/  ISETP.GT.U32.AND P0, PT, R12, 0xfd, PT ;  /* 0x000000fd0c00780c */ /* 0x000fc80003f04070 */
[----:B------:R-:W-:-:S13]  /*02b0*/  ISETP.GT.U32.OR P0, PT, R11, 0xfd, P0 ;  /* 0x000000fd0b00780c */ /* 0x000fda0000704470 */
[----:B------:R-:W-:Y:S01]  /*02c0*/  @!P0 IMAD.MOV.U32 R10, RZ, RZ, RZ ;  /* 0x000000ffff0a8224 */ /* 0x000fe200078e00ff */
[----:B------:R-:W-:Y:S06]  /*02d0*/  @!P0 BRA `(.L_x_5) ;  /* 0x00000000005c8947 */ /* 0x000fec0003800000 */
[----:B------:R-:W-:Y:S02]  /*02e0*/  FSETP.GTU.FTZ.AND P1, PT, |R3|, +INF , PT ;  /* 0x7f8000000300780b */ /* 0x000fe40003f3c200 */
[----:B------:R-:W-:-:S04]  /*02f0*/  FSETP.GTU.FTZ.AND P0, PT, |R0|, +INF , PT ;  /* 0x7f8000000000780b */ /* 0x000fc80003f1c200 */
[----:B------:R-:W-:-:S13]  /*0300*/  PLOP3.LUT P0, PT, P0, P1, PT, 0xf8, 0x8f ;  /* 0x00000000008f781c */ /* 0x000fda0000703f70 */
[----:B------:R-:W-:Y:S05]  /*0310*/  @P0 BRA `(.L_x_6) ;  /* 0x00000004004c0947 */ /* 0x000fea0003800000 */
[----:B------:R-:W-:-:S13]  /*0320*/  LOP3.LUT P0, RZ, R9, 0x7fffffff, R8, 0xc8, !PT ;  /* 0x7fffffff09ff7812 */ /* 0x000fda000780c808 */
[----:B------:R-:W-:Y:S05]  /*0330*/  @!P0 BRA `(.L_x_7) ;  /* 0x00000004003c8947 */ /* 0x000fea0003800000 */
[C---:B------:R-:W-:Y:S02]  /*0340*/  FSETP.NEU.FTZ.AND P2, PT, |R0|.reuse, +INF , PT ;  /* 0x7f8000000000780b */ /* 0x040fe40003f5d200 */
[----:B------:R-:W-:Y:S02]  /*0350*/  FSETP.NEU.FTZ.AND P1, PT, |R3|, +INF , PT ;  /* 0x7f8000000300780b */ /* 0x000fe40003f3d200 */
[----:B------:R-:W-:-:S11]  /*0360*/  FSETP.NEU.FTZ.AND P0, PT, |R0|, +INF , PT ;  /* 0x7f8000000000780b */ /* 0x000fd60003f1d200 */
[----:B------:R-:W-:Y:S05]  /*0370*/  @!P1 BRA !P2, `(.L_x_7) ;  /* 0x00000004002c9947 */ /* 0x000fea0005000000 */
[----:B------:R-:W-:-:S04]  /*0380*/  LOP3.LUT P2, RZ, R8, 0x7fffffff, RZ, 0xc0, !PT ;  /* 0x7fffffff08ff7812 */ /* 0x000fc8000784c0ff */
[----:B------:R-:W-:-:S13]  /*0390*/  PLOP3.LUT P1, PT, P1, P2, PT, 0x2f, 0xf2 ;  /* 0x0000000000f2781c */ /* 0x000fda0000f24577 */
[----:B------:R-:W-:Y:S05]  /*03a0*/  @P1 BRA `(.L_x_8) ;  /* 0x0000000400181947 */ /* 0x000fea0003800000 */
[----:B------:R-:W-:-:S04]  /*03b0*/  LOP3.LUT P1, RZ, R9, 0x7fffffff, RZ, 0xc0, !PT ;  /* 0x7fffffff09ff7812 */ /* 0x000fc8000782c0ff */
[----:B------:R-:W-:-:S13]  /*03c0*/  PLOP3.LUT P0, PT, P0, P1, PT, 0x2f, 0xf2 ;  /* 0x0000000000f2781c */ /* 0x000fda0000702577 */
[----:B------:R-:W-:Y:S05]  /*03d0*/  @P0 BRA `(.L_x_9) ;  /* 0x0000000400000947 */ /* 0x000fea0003800000 */
[----:B------:R-:W-:Y:S02]  /*03e0*/  ISETP.GE.AND P0, PT, R11, RZ, PT ;  /* 0x000000ff0b00720c */ /* 0x000fe40003f06270 */
[----:B------:R-:W-:-:S11]  /*03f0*/  ISETP.GE.AND P1, PT, R12, RZ, PT ;  /* 0x000000ff0c00720c */ /* 0x000fd60003f26270 */
[----:B------:R-:W-:Y:S02]  /*0400*/  @P0 IMAD.MOV.U32 R10, RZ, RZ, RZ ;  /* 0x000000ffff0a0224 */ /* 0x000fe400078e00ff */
[----:B------:R-:W-:Y:S01]  /*0410*/  @!P0 FFMA R8, R0, 1.84467440737095516160e+19, RZ ;  /* 0x5f80000000088823 */ /* 0x000fe200000000ff */
[----:B------:R-:W-:Y:S02]  /*0420*/  @!P0 IMAD.MOV.U32 R10, RZ, RZ, -0x40 ;  /* 0xffffffc0ff0a8424 */ /* 0x000fe400078e00ff */
[----:B------:R-:W-:Y:S02]  /*0430*/  @!P1 FFMA R9, R3, 1.84467440737095516160e+19, RZ ;  /* 0x5f80000003099823 */ /* 0x000fe400000000ff */
[----:B------:R-:W-:-:S07]  /*0440*/  @!P1 VIADD R10, R10, 0x40 ;  /* 0x000000400a0a9836 */ /* 0x000fce0000000000 */
.L_x_5:
[----:B------:R-:W-:Y:S01]  /*0450*/  LEA R0, R7, 0xc0800000, 0x17 ;  /* 0xc080000007007811 */ /* 0x000fe200078eb8ff */
[----:B------:R-:W-:Y:S01]  /*0460*/  VIADD R6, R6, 0xffffff81 ;  /* 0xffffff8106067836 */ /* 0x000fe20000000000 */
[----:B------:R-:W-:Y:S03]  /*0470*/  BSSY.RECONVERGENT B2, `(.L_x_10) ;  /* 0x0000035000027945 */ /* 0x000fe60003800200 */
[----:B------:R-:W-:Y:S01]  /*0480*/  IMAD.IADD R9, R9, 0x1, -R0 ;  /* 0x0000000109097824 */ /* 0x000fe200078e0a00 */
[C---:B------:R-:W-:Y:S01]  /*0490*/  IADD3 R7, PT, PT, R6.reuse, 0x7f, -R7 ;  /* 0x0000007f06077810 */ /* 0x040fe20007ffe807 */
[----:B------:R-:W-:Y:S02]  /*04a0*/  IMAD R0, R6, -0x800000, R8 ;  /* 0xff80000006007824 */ /* 0x000fe400078e0208 */
[----:B------:R-:W0:Y:S01]  /*04b0*/  MUFU.RCP R3, R9 ;  /* 0x0000000900037308 */ /* 0x000e220000001000 */
[----:B------:R-:W-:Y:S01]  /*04c0*/  FADD.FTZ R11, -R9, -RZ ;  /* 0x800000ff090b7221 */ /* 0x000fe20000010100 */
[----:B------:R-:W-:-:S03]  /*04d0*/  IMAD.IADD R7, R7, 0x1, R10 ;  /* 0x0000000107077824 */ /* 0x000fc600078e020a */
[----:B0-----:R-:W-:-:S04]  /*04e0*/  FFMA R12, R3, R11, 1 ;  /* 0x3f800000030c7423 */ /* 0x001fc8000000000b */
[----:B------:R-:W-:-:S04]  /*04f0*/  FFMA R12, R3, R12, R3 ;  /* 0x0000000c030c7223 */ /* 0x000fc80000000003 */
[----:B------:R-:W-:-:S04]  /*0500*/  FFMA R3, R0, R12, RZ ;  /* 0x0000000c00037223 */ /* 0x000fc800000000ff */
[----:B------:R-:W-:-:S04]  /*0510*/  FFMA R8, R11, R3, R0 ;  /* 0x000000030b087223 */ /* 0x000fc80000000000 */
[----:B------:R-:W-:-:S04]  /*0520*/  FFMA R13, R12, R8, R3 ;  /* 0x000000080c0d7223 */ /* 0x000fc80000000003 */
[----:B------:R-:W-:-:S04]  /*0530*/  FFMA R8, R11, R13, R0 ;  /* 0x0000000d0b087223 */ /* 0x000fc80000000000 */
[----:B------:R-:W-:-:S05]  /*0540*/  FFMA R0, R12, R8, R13 ;  /* 0x000000080c007223 */ /* 0x000fca000000000d */
[----:B------:R-:W-:-:S04]  /*0550*/  SHF.R.U32.HI R3, RZ, 0x17, R0 ;  /* 0x00000017ff037819 */ /* 0x000fc80000011600 */
[----:B------:R-:W-:-:S05]  /*0560*/  LOP3.LUT R3, R3, 0xff, RZ, 0xc0, !PT ;  /* 0x000000ff03037812 */ /* 0x000fca00078ec0ff */
[----:B------:R-:W-:-:S04]  /*0570*/  IMAD.IADD R9, R3, 0x1, R7 ;  /* 0x0000000103097824 */ /* 0x000fc800078e0207 */
[----:B------:R-:W-:-:S05]  /*0580*/  VIADD R3, R9, 0xffffffff ;  /* 0xffffffff09037836 */ /* 0x000fca0000000000 */
[----:B------:R-:W-:-:S13]  /*0590*/  ISETP.GE.U32.AND P0, PT, R3, 0xfe, PT ;  /* 0x000000fe0300780c */ /* 0x000fda0003f06070 */
[----:B------:R-:W-:Y:S05]  /*05a0*/  @!P0 BRA `(.L_x_11) ;  /* 0x0000000000808947 */ /* 0x000fea0003800000 */
[----:B------:R-:W-:-:S13]  /*05b0*/  ISETP.GT.AND P0, PT, R9, 0xfe, PT ;  /* 0x000000fe0900780c */ /* 0x000fda0003f04270 */
[----:B------:R-:W-:Y:S05]  /*05c0*/  @P0 BRA `(.L_x_12) ;  /* 0x00000000006c0947 */ /* 0x000fea0003800000 */
[----:B------:R-:W-:-:S13]  /*05d0*/  ISETP.GE.AND P0, PT, R9, 0x1, PT ;  /* 0x000000010900780c */ /* 0x000fda0003f06270 */
[----:B------:R-:W-:Y:S05]  /*05e0*/  @P0 BRA `(.L_x_13) ;  /* 0x0000000000740947 */ /* 0x000fea0003800000 */
[----:B------:R-:W-:Y:S02]  /*05f0*/  ISETP.GE.AND P0, PT, R9, -0x18, PT ;  /* 0xffffffe80900780c */ /* 0x000fe40003f06270 */
[----:B------:R-:W-:-:S11]  /*0600*/  LOP3.LUT R0, R0, 0x80000000, RZ, 0xc0, !PT ;  /* 0x8000000000007812 */ /* 0x000fd600078ec0ff */
[----:B------:R-:W-:Y:S05]  /*0610*/  @!P0 BRA `(.L_x_13) ;  /* 0x0000000000688947 */ /* 0x000fea0003800000 */
[CCC-:B------:R-:W-:Y:S01]  /*0620*/  FFMA.RZ R3, R12.reuse, R8.reuse, R13.reuse ;  /* 0x000000080c037223 */ /* 0x1c0fe2000000c00d */
[CCC-:B------:R-:W-:Y:S01]  /*0630*/  FFMA.RM R6, R12.reuse, R8.reuse, R13.reuse ;  /* 0x000000080c067223 */ /* 0x1c0fe2000000400d */
[C---:B------:R-:W-:Y:S02]  /*0640*/  ISETP.NE.AND P2, PT, R9.reuse, RZ, PT ;  /* 0x000000ff0900720c */ /* 0x040fe40003f45270 */
[----:B------:R-:W-:Y:S02]  /*0650*/  ISETP.NE.AND P1, PT, R9, RZ, PT ;  /* 0x000000ff0900720c */ /* 0x000fe40003f25270 */
[----:B------:R-:W-:Y:S01]  /*0660*/  LOP3.LUT R7, R3, 0x7fffff, RZ, 0xc0, !PT ;  /* 0x007fffff03077812 */ /* 0x000fe200078ec0ff */
[----:B------:R-:W-:Y:S01]  /*0670*/  FFMA.RP R3, R12, R8, R13 ;  /* 0x000000080c037223 */ /* 0x000fe2000000800d */
[----:B------:R-:W-:Y:S02]  /*0680*/  VIADD R8, R9, 0x20 ;  /* 0x0000002009087836 */ /* 0x000fe40000000000 */
[----:B------:R-:W-:Y:S01]  /*0690*/  LOP3.LUT R7, R7, 0x800000, RZ, 0xfc, !PT ;  /* 0x0080000007077812 */ /* 0x000fe200078efcff */
[----:B------:R-:W-:Y:S01]  /*06a0*/  IMAD.MOV R9, RZ, RZ, -R9 ;  /* 0x000000ffff097224 */ /* 0x000fe200078e0a09 */
[----:B------:R-:W-:-:S02]  /*06b0*/  FSETP.NEU.FTZ.AND P0, PT, R3, R6, PT ;  /* 0x000000060300720b */ /* 0x000fc40003f1d000 */
[----:B------:R-:W-:Y:S02]  /*06c0*/  SHF.L.U32 R8, R7, R8, RZ ;  /* 0x0000000807087219 */ /* 0x000fe400000006ff */
[----:B------:R-:W-:Y:S02]  /*06d0*/  SEL R6, R9, RZ, P2 ;  /* 0x000000ff09067207 */ /* 0x000fe40001000000 */
[----:B------:R-:W-:Y:S02]  /*06e0*/  ISETP.NE.AND P1, PT, R8, RZ, P1 ;  /* 0x000000ff0800720c */ /* 0x000fe40000f25270 */
[----:B------:R-:W-:Y:S02]  /*06f0*/  SHF.R.U32.HI R6, RZ, R6, R7 ;  /* 0x00000006ff067219 */ /* 0x000fe40000011607 */
[----:B------:R-:W-:Y:S02]  /*0700*/  PLOP3.LUT P0, PT, P0, P1, PT, 0xf8, 0x8f ;  /* 0x00000000008f781c */ /* 0x000fe40000703f70 */
[----:B------:R-:W-:-:S02]  /*0710*/  SHF.R.U32.HI R8, RZ, 0x1, R6 ;  /* 0x00000001ff087819 */ /* 0x000fc40000011606 */
[----:B------:R-:W-:-:S04]  /*0720*/  SEL R3, RZ, 0x1, !P0 ;  /* 0x00000001ff037807 */ /* 0x000fc80004000000 */
[----:B------:R-:W-:-:S04]  /*0730*/  LOP3.LUT R3, R3, 0x1, R8, 0xf8, !PT ;  /* 0x0000000103037812 */ /* 0x000fc800078ef808 */
[----:B------:R-:W-:-:S05]  /*0740*/  LOP3.LUT R3, R3, R6, RZ, 0xc0, !PT ;  /* 0x0000000603037212 */ /* 0x000fca00078ec0ff */
[----:B------:R-:W-:-:S05]  /*0750*/  IMAD.IADD R3, R8, 0x1, R3 ;  /* 0x0000000108037824 */ /* 0x000fca00078e0203 */
[----:B------:R-:W-:Y:S01]  /*0760*/  LOP3.LUT R0, R3, R0, RZ, 0xfc, !PT ;  /* 0x0000000003007212 */ /* 0x000fe200078efcff */
[----:B------:R-:W-:Y:S06]  /*0770*/  BRA `(.L_x_13) ;  /* 0x0000000000107947 */ /* 0x000fec0003800000 */
.L_x_12:
[----:B------:R-:W-:-:S04]  /*0780*/  LOP3.LUT R0, R0, 0x80000000, RZ, 0xc0, !PT ;  /* 0x8000000000007812 */ /* 0x000fc800078ec0ff */
[----:B------:R-:W-:Y:S01]  /*0790*/  LOP3.LUT R0, R0, 0x7f800000, RZ, 0xfc, !PT ;  /* 0x7f80000000007812 */ /* 0x000fe200078efcff */
[----:B------:R-:W-:Y:S06]  /*07a0*/  BRA `(.L_x_13) ;  /* 0x0000000000047947 */ /* 0x000fec0003800000 */
.L_x_11:
[----:B------:R-:W-:-:S07]  /*07b0*/  IMAD R0, R7, 0x800000, R0 ;  /* 0x0080000007007824 */ /* 0x000fce00078e0200 */
.L_x_13:
[----:B------:R-:W-:Y:S05]  /*07c0*/  BSYNC.RECONVERGENT B2 ;  /* 0x0000000000027941 */ /* 0x000fea0003800200 */
.L_x_10:
[----:B------:R-:W-:Y:S05]  /*07d0*/  BRA `(.L_x_14) ;  /* 0x0000000000207947 */ /* 0x000fea0003800000 */
.L_x_9:
[----:B------:R-:W-:-:S04]  /*07e0*/  LOP3.LUT R0, R9, 0x80000000, R8, 0x48, !PT ;  /* 0x8000000009007812 */ /* 0x000fc800078e4808 */
[----:B------:R-:W-:Y:S01]  /*07f0*/  LOP3.LUT R0, R0, 0x7f800000, RZ, 0xfc, !PT ;  /* 0x7f80000000007812 */ /* 0x000fe200078efcff */
[----:B------:R-:W-:Y:S06]  /*0800*/  BRA `(.L_x_14) ;  /* 0x0000000000147947 */ /* 0x000fec0003800000 */
.L_x_8:
[----:B------:R-:W-:Y:S01]  /*0810*/  LOP3.LUT R0, R9, 0x80000000, R8, 0x48, !PT ;  /* 0x8000000009007812 */ /* 0x000fe200078e4808 */
[----:B------:R-:W-:Y:S06]  /*0820*/  BRA `(.L_x_14) ;  /* 0x00000000000c7947 */ /* 0x000fec0003800000 */
.L_x_7:
[----:B------:R-:W0:Y:S01]  /*0830*/  MUFU.RSQ R0, -QNAN ;  /* 0xffc0000000007908 */ /* 0x000e220000001400 */
[----:B------:R-:W-:Y:S05]  /*0840*/  BRA `(.L_x_14) ;  /* 0x0000000000047947 */ /* 0x000fea0003800000 */
.L_x_6:
[----:B------:R-:W-:-:S07]  /*0850*/  FADD.FTZ R0, R0, R3 ;  /* 0x0000000300007221 */ /* 0x000fce0000010000 */
.L_x_14:
[----:B------:R-:W-:Y:S05]  /*0860*/  BSYNC.RECONVERGENT B1 ;  /* 0x0000000000017941 */ /* 0x000fea0003800200 */
.L_x_4:
[----:B------:R-:W-:-:S04]  /*0870*/  IMAD.MOV.U32 R3, RZ, RZ, 0x0 ;  /* 0x00000000ff037424 */ /* 0x000fc800078e00ff */
[----:B0-----:R-:W-:Y:S05]  /*0880*/  RET.REL.NODEC R2 `(_Z12gauss_stage1Pfif) ;  /* 0xfffffff402dc7950 */ /* 0x001fea0003c3ffff */
.L_x_15:
        /* <DEDUP_REMOVED lines=15> */
.L_x_16:


//--------------------- .nv.shared.reserved.0     --------------------------
	.section	.nv.shared.reserved.0,"aw",@nobits
	.weak		__nv_reservedSMEM_offset_0_alias
	.size		__nv_reservedSMEM_offset_0_alias, 0, 64
	.other		__nv_reservedSMEM_offset_0_alias,@"STO_CUDA_RESERVED_SHARED STV_DEFAULT"
__nv_reservedSMEM_offset_0_alias:
	.zero		0
	.zero		64


//--------------------- .nv.constant0._Z12gauss_stage3Pfi --------------------------
	.section	.nv.constant0._Z12gauss_stage3Pfi,"a",@progbits
	.sectionflags	@""
	.align	4
.nv.constant0._Z12gauss_stage3Pfi:
	.zero		908


//--------------------- .nv.constant0._Z12gauss_stage2Pfiif --------------------------
	.section	.nv.constant0._Z12gauss_stage2Pfiif,"a",@progbits
	.sectionflags	@""
	.align	4
.nv.constant0._Z12gauss_stage2Pfiif:
	.zero		916


//--------------------- .nv.constant0._Z12gauss_stage1Pfif --------------------------
	.section	.nv.constant0._Z12gauss_stage1Pfif,"a",@progbits
	.sectionflags	@""
	.align	4
.nv.constant0._Z12gauss_stage1Pfif:
	.zero		912


//--------------------- SYMBOLS --------------------------

	.type		.nv.reservedSmem.offset0,@object
	.size		.nv.reservedSmem.offset0,0x4
